	.headerflags	@"EF_CUDA_TEXMODE_UNIFIED EF_CUDA_64BIT_ADDRESS EF_CUDA_ACCELERATORS EF_CUDA_SM90 EF_CUDA_VIRTUAL_SM(EF_CUDA_SM90)"
	.elftype	@"ET_EXEC"


//--------------------- .nv.info                  --------------------------
	.section	.nv.info,"",@"SHT_CUDA_INFO"
	.align	4


	//----- nvinfo : EIATTR_REGCOUNT
	.align		4
        /*0000*/ 	.byte	0x04, 0x2f
        /*0002*/ 	.short	(.L_1 - .L_0)
	.align		4
.L_0:
        /*0004*/ 	.word	index@(triton_poi_fused_convolution_leaky_relu_46)
        /*0008*/ 	.word	0x00000012


	//----- nvinfo : EIATTR_MIN_STACK_SIZE
	.align		4
.L_1:
        /*000c*/ 	.byte	0x04, 0x12
        /*000e*/ 	.short	(.L_3 - .L_2)
	.align		4
.L_2:
        /*0010*/ 	.word	index@(triton_poi_fused_convolution_leaky_relu_46)
        /*0014*/ 	.word	0x00000000


	//----- nvinfo : EIATTR_FRAME_SIZE
	.align		4
.L_3:
        /*0018*/ 	.byte	0x04, 0x11
        /*001a*/ 	.short	(.L_5 - .L_4)
	.align		4
.L_4:
        /*001c*/ 	.word	index@(triton_poi_fused_convolution_leaky_relu_46)
        /*0020*/ 	.word	0x00000000


	//----- nvinfo : EIATTR_MIN_STACK_SIZE
	.align		4
.L_5:
        /*0024*/ 	.byte	0x04, 0x12
        /*0026*/ 	.short	(.L_7 - .L_6)
	.align		4
.L_6:
        /*0028*/ 	.word	index@(triton_poi_fused_convolution_leaky_relu_46)
        /*002c*/ 	.word	0x00000000
.L_7:


//--------------------- .nv.info.triton_poi_fused_convolution_leaky_relu_46 --------------------------
	.section	.nv.info.triton_poi_fused_convolution_leaky_relu_46,"",@"SHT_CUDA_INFO"
	.sectionflags	@""
	.align	4


	//----- nvinfo : EIATTR_CUDA_API_VERSION
	.align		4
        /*0000*/ 	.byte	0x04, 0x37
        /*0002*/ 	.short	(.L_9 - .L_8)
.L_8:
        /*0004*/ 	.word	0x0000007c


	//----- nvinfo : EIATTR_KPARAM_INFO
	.align		4
.L_9:
        /*0008*/ 	.byte	0x04, 0x17
        /*000a*/ 	.short	(.L_11 - .L_10)
.L_10:
        /*000c*/ 	.word	0x00000000
        /*0010*/ 	.short	0x0003
        /*0012*/ 	.short	0x0018
        /*0014*/ 	.byte	0x00, 0xf0, 0x11, 0x00


	//----- nvinfo : EIATTR_KPARAM_INFO
	.align		4
.L_11:
        /*0018*/ 	.byte	0x04, 0x17
        /*001a*/ 	.short	(.L_13 - .L_12)
.L_12:
        /*001c*/ 	.word	0x00000000
        /*0020*/ 	.short	0x0002
        /*0022*/ 	.short	0x0010
        /*0024*/ 	.byte	0x00, 0xf4, 0x21, 0x00


	//----- nvinfo : EIATTR_KPARAM_INFO
	.align		4
.L_13:
        /*0028*/ 	.byte	0x04, 0x17
        /*002a*/ 	.short	(.L_15 - .L_14)
.L_14:
        /*002c*/ 	.word	0x00000000
        /*0030*/ 	.short	0x0001
        /*0032*/ 	.short	0x0008
        /*0034*/ 	.byte	0x00, 0xf4, 0x21, 0x00


	//----- nvinfo : EIATTR_KPARAM_INFO
	.align		4
.L_15:
        /*0038*/ 	.byte	0x04, 0x17
        /*003a*/ 	.short	(.L_17 - .L_16)
.L_16:
        /*003c*/ 	.word	0x00000000
        /*0040*/ 	.short	0x0000
        /*0042*/ 	.short	0x0000
        /*0044*/ 	.byte	0x00, 0xf4, 0x21, 0x00


	//----- nvinfo : EIATTR_SPARSE_MMA_MASK
	.align		4
.L_17:
        /*0048*/ 	.byte	0x03, 0x50
        /*004a*/ 	.short	0x0000


	//----- nvinfo : EIATTR_MAXREG_COUNT
	.align		4
        /*004c*/ 	.byte	0x03, 0x1b
        /*004e*/ 	.short	0x00ff


	//----- nvinfo : EIATTR_EXIT_INSTR_OFFSETS
	.align		4
        /*0050*/ 	.byte	0x04, 0x1c
        /*0052*/ 	.short	(.L_19 - .L_18)


	//   ....[0]....
.L_18:
        /*0054*/ 	.word	0x00000330


	//   ....[1]....
        /*0058*/ 	.word	0x00000350


	//----- nvinfo : EIATTR_REQNTID
	.align		4
.L_19:
        /*005c*/ 	.byte	0x04, 0x10
        /*005e*/ 	.short	(.L_21 - .L_20)
.L_20:
        /*0060*/ 	.word	0x00000080
        /*0064*/ 	.word	0x00000001
        /*0068*/ 	.word	0x00000001


	//----- nvinfo : EIATTR_CBANK_PARAM_SIZE
	.align		4
.L_21:
        /*006c*/ 	.byte	0x03, 0x19
        /*006e*/ 	.short	0x001c


	//----- nvinfo : EIATTR_PARAM_CBANK
	.align		4
        /*0070*/ 	.byte	0x04, 0x0a
        /*0072*/ 	.short	(.L_23 - .L_22)
	.align		4
.L_22:
        /*0074*/ 	.word	index@(.nv.constant0.triton_poi_fused_convolution_leaky_relu_46)
        /*0078*/ 	.short	0x0210
        /*007a*/ 	.short	0x001c


	//----- nvinfo : EIATTR_SW_WAR
	.align		4
.L_23:
        /*007c*/ 	.byte	0x04, 0x36
        /*007e*/ 	.short	(.L_25 - .L_24)
.L_24:
        /*0080*/ 	.word	0x00000008
.L_25:


//--------------------- .nv.callgraph             --------------------------
	.section	.nv.callgraph,"",@"SHT_CUDA_CALLGRAPH"
	.align	4
	.sectionentsize	8
	.align		4
        /*0000*/ 	.word	0x00000000
	.align		4
        /*0004*/ 	.word	0xffffffff
	.align		4
        /*0008*/ 	.word	0x00000000
	.align		4
        /*000c*/ 	.word	0xfffffffe
	.align		4
        /*0010*/ 	.word	0x00000000
	.align		4
        /*0014*/ 	.word	0xfffffffd
	.align		4
        /*0018*/ 	.word	0x00000000
	.align		4
        /*001c*/ 	.word	0xfffffffc


//--------------------- .text.triton_poi_fused_convolution_leaky_relu_46 --------------------------
	.section	.text.triton_poi_fused_convolution_leaky_relu_46,"ax",@progbits
	.align	128
        .global         triton_poi_fused_convolution_leaky_relu_46
        .type           triton_poi_fused_convolution_leaky_relu_46,@function
        .size           triton_poi_fused_convolution_leaky_relu_46,(.L_x_1 - triton_poi_fused_convolution_leaky_relu_46)
        .other          triton_poi_fused_convolution_leaky_relu_46,@"STO_CUDA_ENTRY STV_DEFAULT"
triton_poi_fused_convolution_leaky_relu_46:
.text.triton_poi_fused_convolution_leaky_relu_46:
[----:B------:R-:W0:Y:S02]  /*0000*/  LDC R1, c[0x0][0x28] ;  /* 0x00000a00ff017b82 */ /* 0x000e240000000800 */
[----:B------:R-:W1:Y:S01]  /*0010*/  S2R R0, SR_TID.X ;  /* 0x0000000000007919 */ /* 0x000e620000002100 */
[----:B------:R-:W2:Y:S01]  /*0020*/  LDC.64 R2, c[0x0][0x220] ;  /* 0x00008800ff027b82 */ /* 0x000ea20000000a00 */
[----:B------:R-:W-:Y:S01]  /*0030*/  HFMA2.MMA R15, -RZ, RZ, 0, 0 ;  /* 0x00000000ff0f7435 */ /* 0x000fe200000001ff */
[----:B------:R-:W-:Y:S01]  /*0040*/  ULDC.64 UR4, c[0x0][0x208] ;  /* 0x0000820000047ab9 */ /* 0x000fe20000000a00 */
[----:B------:R-:W3:Y:S01]  /*0050*/  S2R R9, SR_CTAID.X ;  /* 0x0000000000097919 */ /* 0x000ee20000002500 */
[----:B-1----:R-:W-:-:S05]  /*0060*/  IMAD.SHL.U32 R0, R0, 0x2, RZ ;  /* 0x0000000200007824 */ /* 0x002fca00078e00ff */
[----:B------:R-:W-:-:S05]  /*0070*/  LOP3.LUT R0, R0, 0xfe, RZ, 0xc0, !PT ;  /* 0x000000fe00007812 */ /* 0x000fca00078ec0ff */
[----:B---3--:R-:W-:-:S04]  /*0080*/  IMAD R9, R9, 0x100, R0 ;  /* 0x0000010009097824 */ /* 0x008fc800078e0200 */
[C---:B------:R-:W-:Y:S01]  /*0090*/  IMAD.HI R4, R9.reuse, 0x78787879, RZ ;  /* 0x7878787909047827 */ /* 0x040fe200078e02ff */
[----:B------:R-:W-:Y:S02]  /*00a0*/  IADD3 R0, R9, 0x1, RZ ;  /* 0x0000000109007810 */ /* 0x000fe40007ffe0ff */
[----:B------:R-:W-:Y:S02]  /*00b0*/  ISETP.GE.AND P4, PT, R9, 0x8800, PT ;  /* 0x000088000900780c */ /* 0x000fe40003f86270 */
[----:B------:R-:W-:Y:S01]  /*00c0*/  SHF.R.U32.HI R5, RZ, 0x1f, R4 ;  /* 0x0000001fff057819 */ /* 0x000fe20000011604 */
[----:B------:R-:W-:-:S03]  /*00d0*/  IMAD.HI R6, R0, 0x78787879, RZ ;  /* 0x7878787900067827 */ /* 0x000fc600078e02ff */
[----:B------:R-:W-:Y:S02]  /*00e0*/  LEA.HI.SX32 R0, R4, R5, 0x1d ;  /* 0x0000000504007211 */ /* 0x000fe400078feaff */
[----:B------:R-:W-:Y:S02]  /*00f0*/  SHF.R.U32.HI R5, RZ, 0x1f, R6 ;  /* 0x0000001fff057819 */ /* 0x000fe40000011606 */
[----:B------:R-:W-:Y:S02]  /*0100*/  SHF.R.S32.HI R11, RZ, 0x1f, R0 ;  /* 0x0000001fff0b7819 */ /* 0x000fe40000011400 */
[----:B------:R-:W-:Y:S02]  /*0110*/  LEA.HI.SX32 R8, R6, R5, 0x1d ;  /* 0x0000000506087211 */ /* 0x000fe400078feaff */
[----:B------:R-:W1:Y:S01]  /*0120*/  LDC.64 R6, c[0x0][0x210] ;  /* 0x00008400ff067b82 */ /* 0x000e620000000a00 */
[----:B------:R-:W-:Y:S02]  /*0130*/  LEA.HI R11, R11, R0, RZ, 0x9 ;  /* 0x000000000b0b7211 */ /* 0x000fe400078f48ff */
[----:B------:R-:W-:-:S02]  /*0140*/  SHF.R.S32.HI R13, RZ, 0x1f, R8 ;  /* 0x0000001fff0d7819 */ /* 0x000fc40000011408 */
[----:B------:R-:W-:Y:S02]  /*0150*/  LOP3.LUT R11, R11, 0xfffffe00, RZ, 0xc0, !PT ;  /* 0xfffffe000b0b7812 */ /* 0x000fe400078ec0ff */
[----:B------:R-:W-:Y:S01]  /*0160*/  LEA.HI R13, R13, R8, RZ, 0x9 ;  /* 0x000000080d0d7211 */ /* 0x000fe200078f48ff */
[----:B------:R-:W3:Y:S02]  /*0170*/  LDC.64 R4, c[0x0][0x218] ;  /* 0x00008600ff047b82 */ /* 0x000ee40000000a00 */
[----:B------:R-:W-:Y:S01]  /*0180*/  IMAD.IADD R11, R0, 0x1, -R11 ;  /* 0x00000001000b7824 */ /* 0x000fe200078e0a0b */
[----:B------:R-:W-:-:S03]  /*0190*/  LOP3.LUT R13, R13, 0xfffffe00, RZ, 0xc0, !PT ;  /* 0xfffffe000d0d7812 */ /* 0x000fc600078ec0ff */
[----:B--2---:R-:W-:-:S04]  /*01a0*/  IMAD.WIDE R10, R11, 0x4, R2 ;  /* 0x000000040b0a7825 */ /* 0x004fc800078e0202 */
[----:B------:R-:W-:Y:S01]  /*01b0*/  IMAD.IADD R13, R8, 0x1, -R13 ;  /* 0x00000001080d7824 */ /* 0x000fe200078e0a0d */
[----:B------:R-:W-:Y:S01]  /*01c0*/  MOV R0, RZ ;  /* 0x000000ff00007202 */ /* 0x000fe20000000f00 */
[----:B------:R-:W2:Y:S02]  /*01d0*/  @!P4 LDG.E.EL R15, desc[UR4][R10.64] ;  /* 0x000000040a0fc981 */ /* 0x000ea4000c2e1900 */
[----:B------:R-:W-:Y:S01]  /*01e0*/  IMAD.WIDE R2, R13, 0x4, R2 ;  /* 0x000000040d027825 */ /* 0x000fe200078e0202 */
[----:B------:R-:W-:-:S03]  /*01f0*/  CS2R R12, SRZ ;  /* 0x00000000000c7805 */ /* 0x000fc6000001ff00 */
[C---:B-1----:R-:W-:Y:S01]  /*0200*/  IMAD.WIDE R6, R9.reuse, 0x4, R6 ;  /* 0x0000000409067825 */ /* 0x042fe200078e0206 */
[----:B------:R-:W4:Y:S04]  /*0210*/  @!P4 LDG.E.EL R0, desc[UR4][R2.64] ;  /* 0x000000040200c981 */ /* 0x000f28000c2e1900 */
[----:B------:R-:W2:Y:S01]  /*0220*/  @!P4 LDG.E.64 R12, desc[UR4][R6.64] ;  /* 0x00000004060cc981 */ /* 0x000ea2000c1e1b00 */
[----:B---3--:R-:W-:Y:S01]  /*0230*/  IMAD.WIDE R4, R9, 0x4, R4 ;  /* 0x0000000409047825 */ /* 0x008fe200078e0204 */
[----:B------:R-:W-:-:S06]  /*0240*/  CS2R R8, SRZ ;  /* 0x0000000000087805 */ /* 0x000fcc000001ff00 */
[----:B------:R-:W3:Y:S01]  /*0250*/  @!P4 LDG.E.64 R8, desc[UR4][R4.64] ;  /* 0x000000040408c981 */ /* 0x000ee2000c1e1b00 */
[C---:B--2---:R-:W-:Y:S02]  /*0260*/  FSETP.GT.AND P3, PT, R15.reuse, -R12, PT ;  /* 0x8000000c0f00720b */ /* 0x044fe40003f64000 */
[C---:B----4-:R-:W-:Y:S01]  /*0270*/  FSETP.GT.AND P2, PT, R0.reuse, -R13, PT ;  /* 0x8000000d0000720b */ /* 0x050fe20003f44000 */
[C---:B------:R-:W-:Y:S01]  /*0280*/  FADD R12, R15.reuse, R12 ;  /* 0x0000000c0f0c7221 */ /* 0x040fe20000000000 */
[C---:B------:R-:W-:Y:S01]  /*0290*/  FADD R13, R0.reuse, R13 ;  /* 0x0000000d000d7221 */ /* 0x040fe20000000000 */
[----:B---3--:R-:W-:Y:S02]  /*02a0*/  FSETP.GT.AND P1, PT, R15, -R8, PT ;  /* 0x800000080f00720b */ /* 0x008fe40003f24000 */
[----:B------:R-:W-:-:S06]  /*02b0*/  FSETP.GT.AND P0, PT, R0, -R9, PT ;  /* 0x800000090000720b */ /* 0x000fcc0003f04000 */
[----:B------:R-:W-:Y:S02]  /*02c0*/  @!P3 FMUL R12, R12, 0.10000000149011611938 ;  /* 0x3dcccccd0c0cb820 */ /* 0x000fe40000400000 */
[----:B------:R-:W-:Y:S01]  /*02d0*/  @!P2 FMUL R13, R13, 0.10000000149011611938 ;  /* 0x3dcccccd0d0da820 */ /* 0x000fe20000400000 */
[----:B------:R-:W-:Y:S01]  /*02e0*/  FADD R8, R8, R15 ;  /* 0x0000000f08087221 */ /* 0x000fe20000000000 */
[----:B------:R-:W-:-:S03]  /*02f0*/  FADD R9, R9, R0 ;  /* 0x0000000009097221 */ /* 0x000fc60000000000 */
[----:B------:R1:W-:Y:S01]  /*0300*/  @!P4 STG.E.64 desc[UR4][R6.64], R12 ;  /* 0x0000000c0600c986 */ /* 0x0003e2000c101b04 */
[----:B------:R-:W-:Y:S01]  /*0310*/  @!P1 FMUL R8, R8, 0.10000000149011611938 ;  /* 0x3dcccccd08089820 */ /* 0x000fe20000400000 */
[----:B------:R-:W-:Y:S01]  /*0320*/  @!P0 FMUL R9, R9, 0.10000000149011611938 ;  /* 0x3dcccccd09098820 */ /* 0x000fe20000400000 */
[----:B------:R-:W-:Y:S06]  /*0330*/  @P4 EXIT ;  /* 0x000000000000494d */ /* 0x000fec0003800000 */
[----:B------:R-:W-:Y:S01]  /*0340*/  STG.E.64 desc[UR4][R4.64], R8 ;  /* 0x0000000804007986 */ /* 0x000fe2000c101b04 */
[----:B------:R-:W-:Y:S05]  /*0350*/  EXIT ;  /* 0x000000000000794d */ /* 0x000fea0003800000 */
.L_x_0:
[----:B------:R-:W-:-:S00]  /*0360*/  BRA `(.L_x_0) ;  /* 0xfffffffc00fc7947 */ /* 0x000fc0000383ffff */
[----:B------:R-:W-:-:S00]  /*0370*/  NOP ;  /* 0x0000000000007918 */ /* 0x000fc00000000000 */
        /* <DEDUP_REMOVED lines=8> */
.L_x_1:


//--------------------- .nv.constant0.triton_poi_fused_convolution_leaky_relu_46 --------------------------
	.section	.nv.constant0.triton_poi_fused_convolution_leaky_relu_46,"a",@progbits
	.sectionflags	@""
	.align	4
.nv.constant0.triton_poi_fused_convolution_leaky_relu_46:
	.zero		556
